//
// Generated by NVIDIA NVVM Compiler
//
// Compiler Build ID: CL-36424714
// Cuda compilation tools, release 13.0, V13.0.88
// Based on NVVM 20.0.0
//

.version 9.0
.target sm_100
.address_size 64

	// .globl	_Z12_k_histogramP8PPMPixelPfi

.visible .entry _Z12_k_histogramP8PPMPixelPfi(
	.param .u64 .ptr .align 1 _Z12_k_histogramP8PPMPixelPfi_param_0,
	.param .u64 .ptr .align 1 _Z12_k_histogramP8PPMPixelPfi_param_1,
	.param .u32 _Z12_k_histogramP8PPMPixelPfi_param_2
)
{
	.reg .pred 	%p<26>;
	.reg .b16 	%rs<31>;
	.reg .b32 	%r<103>;
	.reg .b32 	%f<19>;
	.reg .b64 	%rd<19>;

	ld.param.u64 	%rd8, [_Z12_k_histogramP8PPMPixelPfi_param_0];
	ld.param.u64 	%rd9, [_Z12_k_histogramP8PPMPixelPfi_param_1];
	ld.param.u32 	%r16, [_Z12_k_histogramP8PPMPixelPfi_param_2];
	cvta.to.global.u64 	%rd1, %rd8;
	cvta.to.global.u64 	%rd10, %rd9;
	mov.u32 	%r1, %tid.x;
	mov.u32 	%r2, %ctaid.x;
	setp.ne.s32 	%p1, %r1, 0;
	mul.wide.u32 	%rd11, %r2, 4;
	add.s64 	%rd2, %rd10, %rd11;
	@%p1 bra 	$L__BB0_2;
	mov.b32 	%r17, 0;
	st.global.u32 	[%rd2], %r17;
$L__BB0_2:
	bar.sync 	0;
	setp.ge.s32 	%p2, %r1, %r16;
	@%p2 bra 	$L__BB0_43;
	not.b32 	%r18, %r1;
	add.s32 	%r3, %r16, %r18;
	shr.u32 	%r19, %r3, 7;
	add.s32 	%r4, %r19, 1;
	and.b32  	%r5, %r4, 7;
	setp.lt.u32 	%p3, %r3, 896;
	mov.u32 	%r100, %r1;
	@%p3 bra 	$L__BB0_22;
	and.b32  	%r20, %r4, 67108856;
	neg.s32 	%r98, %r20;
	mul.wide.u32 	%rd12, %r1, 3;
	add.s64 	%rd13, %rd12, %rd1;
	add.s64 	%rd18, %rd13, 1536;
	mov.u32 	%r100, %r1;
$L__BB0_5:
	.pragma "nounroll";
	ld.global.u8 	%rs1, [%rd18+-1536];
	mul.wide.u16 	%r21, %rs1, 16;
	ld.global.u8 	%rs2, [%rd18+-1535];
	mul.wide.u16 	%r22, %rs2, 4;
	add.s32 	%r23, %r22, %r21;
	ld.global.u8 	%r24, [%rd18+-1534];
	add.s32 	%r25, %r23, %r24;
	setp.ne.s32 	%p4, %r25, %r2;
	@%p4 bra 	$L__BB0_7;
	atom.global.add.f32 	%f1, [%rd2], 0f3F800000;
$L__BB0_7:
	ld.global.u8 	%rs3, [%rd18+-1152];
	mul.wide.u16 	%r26, %rs3, 16;
	ld.global.u8 	%rs4, [%rd18+-1151];
	mul.wide.u16 	%r27, %rs4, 4;
	add.s32 	%r28, %r27, %r26;
	ld.global.u8 	%r29, [%rd18+-1150];
	add.s32 	%r30, %r28, %r29;
	setp.ne.s32 	%p5, %r30, %r2;
	@%p5 bra 	$L__BB0_9;
	atom.global.add.f32 	%f2, [%rd2], 0f3F800000;
$L__BB0_9:
	ld.global.u8 	%rs5, [%rd18+-768];
	mul.wide.u16 	%r31, %rs5, 16;
	ld.global.u8 	%rs6, [%rd18+-767];
	mul.wide.u16 	%r32, %rs6, 4;
	add.s32 	%r33, %r32, %r31;
	ld.global.u8 	%r34, [%rd18+-766];
	add.s32 	%r35, %r33, %r34;
	setp.ne.s32 	%p6, %r35, %r2;
	@%p6 bra 	$L__BB0_11;
	atom.global.add.f32 	%f3, [%rd2], 0f3F800000;
$L__BB0_11:
	ld.global.u8 	%rs7, [%rd18+-384];
	mul.wide.u16 	%r36, %rs7, 16;
	ld.global.u8 	%rs8, [%rd18+-383];
	mul.wide.u16 	%r37, %rs8, 4;
	add.s32 	%r38, %r37, %r36;
	ld.global.u8 	%r39, [%rd18+-382];
	add.s32 	%r40, %r38, %r39;
	setp.ne.s32 	%p7, %r40, %r2;
	@%p7 bra 	$L__BB0_13;
	atom.global.add.f32 	%f4, [%rd2], 0f3F800000;
$L__BB0_13:
	ld.global.u8 	%rs9, [%rd18];
	mul.wide.u16 	%r41, %rs9, 16;
	ld.global.u8 	%rs10, [%rd18+1];
	mul.wide.u16 	%r42, %rs10, 4;
	add.s32 	%r43, %r42, %r41;
	ld.global.u8 	%r44, [%rd18+2];
	add.s32 	%r45, %r43, %r44;
	setp.ne.s32 	%p8, %r45, %r2;
	@%p8 bra 	$L__BB0_15;
	atom.global.add.f32 	%f5, [%rd2], 0f3F800000;
$L__BB0_15:
	ld.global.u8 	%rs11, [%rd18+384];
	mul.wide.u16 	%r46, %rs11, 16;
	ld.global.u8 	%rs12, [%rd18+385];
	mul.wide.u16 	%r47, %rs12, 4;
	add.s32 	%r48, %r47, %r46;
	ld.global.u8 	%r49, [%rd18+386];
	add.s32 	%r50, %r48, %r49;
	setp.ne.s32 	%p9, %r50, %r2;
	@%p9 bra 	$L__BB0_17;
	atom.global.add.f32 	%f6, [%rd2], 0f3F800000;
$L__BB0_17:
	ld.global.u8 	%rs13, [%rd18+768];
	mul.wide.u16 	%r51, %rs13, 16;
	ld.global.u8 	%rs14, [%rd18+769];
	mul.wide.u16 	%r52, %rs14, 4;
	add.s32 	%r53, %r52, %r51;
	ld.global.u8 	%r54, [%rd18+770];
	add.s32 	%r55, %r53, %r54;
	setp.ne.s32 	%p10, %r55, %r2;
	@%p10 bra 	$L__BB0_19;
	atom.global.add.f32 	%f7, [%rd2], 0f3F800000;
$L__BB0_19:
	ld.global.u8 	%rs15, [%rd18+1152];
	mul.wide.u16 	%r56, %rs15, 16;
	ld.global.u8 	%rs16, [%rd18+1153];
	mul.wide.u16 	%r57, %rs16, 4;
	add.s32 	%r58, %r57, %r56;
	ld.global.u8 	%r59, [%rd18+1154];
	add.s32 	%r60, %r58, %r59;
	setp.ne.s32 	%p11, %r60, %r2;
	@%p11 bra 	$L__BB0_21;
	atom.global.add.f32 	%f8, [%rd2], 0f3F800000;
$L__BB0_21:
	add.s32 	%r100, %r100, 1024;
	add.s32 	%r98, %r98, 8;
	add.s64 	%rd18, %rd18, 3072;
	setp.ne.s32 	%p12, %r98, 0;
	@%p12 bra 	$L__BB0_5;
$L__BB0_22:
	setp.eq.s32 	%p13, %r5, 0;
	@%p13 bra 	$L__BB0_43;
	setp.lt.u32 	%p14, %r5, 4;
	@%p14 bra 	$L__BB0_33;
	mul.wide.u32 	%rd14, %r100, 3;
	add.s64 	%rd6, %rd1, %rd14;
	ld.global.u8 	%rs17, [%rd6];
	mul.wide.u16 	%r61, %rs17, 16;
	ld.global.u8 	%rs18, [%rd6+1];
	mul.wide.u16 	%r62, %rs18, 4;
	add.s32 	%r63, %r62, %r61;
	ld.global.u8 	%r64, [%rd6+2];
	add.s32 	%r65, %r63, %r64;
	setp.ne.s32 	%p15, %r65, %r2;
	@%p15 bra 	$L__BB0_26;
	atom.global.add.f32 	%f9, [%rd2], 0f3F800000;
$L__BB0_26:
	ld.global.u8 	%rs19, [%rd6+384];
	mul.wide.u16 	%r66, %rs19, 16;
	ld.global.u8 	%rs20, [%rd6+385];
	mul.wide.u16 	%r67, %rs20, 4;
	add.s32 	%r68, %r67, %r66;
	ld.global.u8 	%r69, [%rd6+386];
	add.s32 	%r70, %r68, %r69;
	setp.ne.s32 	%p16, %r70, %r2;
	@%p16 bra 	$L__BB0_28;
	atom.global.add.f32 	%f10, [%rd2], 0f3F800000;
$L__BB0_28:
	ld.global.u8 	%rs21, [%rd6+768];
	mul.wide.u16 	%r71, %rs21, 16;
	ld.global.u8 	%rs22, [%rd6+769];
	mul.wide.u16 	%r72, %rs22, 4;
	add.s32 	%r73, %r72, %r71;
	ld.global.u8 	%r74, [%rd6+770];
	add.s32 	%r75, %r73, %r74;
	setp.ne.s32 	%p17, %r75, %r2;
	@%p17 bra 	$L__BB0_30;
	atom.global.add.f32 	%f11, [%rd2], 0f3F800000;
$L__BB0_30:
	ld.global.u8 	%rs23, [%rd6+1152];
	mul.wide.u16 	%r76, %rs23, 16;
	ld.global.u8 	%rs24, [%rd6+1153];
	mul.wide.u16 	%r77, %rs24, 4;
	add.s32 	%r78, %r77, %r76;
	ld.global.u8 	%r79, [%rd6+1154];
	add.s32 	%r80, %r78, %r79;
	setp.ne.s32 	%p18, %r80, %r2;
	@%p18 bra 	$L__BB0_32;
	atom.global.add.f32 	%f12, [%rd2], 0f3F800000;
$L__BB0_32:
	add.s32 	%r100, %r100, 512;
$L__BB0_33:
	and.b32  	%r81, %r4, 3;
	setp.eq.s32 	%p19, %r81, 0;
	@%p19 bra 	$L__BB0_43;
	setp.eq.s32 	%p20, %r81, 1;
	@%p20 bra 	$L__BB0_40;
	mul.wide.u32 	%rd15, %r100, 3;
	add.s64 	%rd7, %rd1, %rd15;
	ld.global.u8 	%rs25, [%rd7];
	mul.wide.u16 	%r82, %rs25, 16;
	ld.global.u8 	%rs26, [%rd7+1];
	mul.wide.u16 	%r83, %rs26, 4;
	add.s32 	%r84, %r83, %r82;
	ld.global.u8 	%r85, [%rd7+2];
	add.s32 	%r86, %r84, %r85;
	setp.ne.s32 	%p21, %r86, %r2;
	@%p21 bra 	$L__BB0_37;
	atom.global.add.f32 	%f13, [%rd2], 0f3F800000;
$L__BB0_37:
	ld.global.u8 	%rs27, [%rd7+384];
	mul.wide.u16 	%r87, %rs27, 16;
	ld.global.u8 	%rs28, [%rd7+385];
	mul.wide.u16 	%r88, %rs28, 4;
	add.s32 	%r89, %r88, %r87;
	ld.global.u8 	%r90, [%rd7+386];
	add.s32 	%r91, %r89, %r90;
	setp.ne.s32 	%p22, %r91, %r2;
	@%p22 bra 	$L__BB0_39;
	atom.global.add.f32 	%f14, [%rd2], 0f3F800000;
$L__BB0_39:
	add.s32 	%r100, %r100, 256;
$L__BB0_40:
	and.b32  	%r92, %r3, 128;
	setp.ne.s32 	%p23, %r92, 0;
	@%p23 bra 	$L__BB0_43;
	mul.wide.u32 	%rd16, %r100, 3;
	add.s64 	%rd17, %rd1, %rd16;
	ld.global.u8 	%rs29, [%rd17];
	mul.wide.u16 	%r93, %rs29, 16;
	ld.global.u8 	%rs30, [%rd17+1];
	mul.wide.u16 	%r94, %rs30, 4;
	add.s32 	%r95, %r94, %r93;
	ld.global.u8 	%r96, [%rd17+2];
	add.s32 	%r97, %r95, %r96;
	setp.ne.s32 	%p24, %r97, %r2;
	@%p24 bra 	$L__BB0_43;
	atom.global.add.f32 	%f15, [%rd2], 0f3F800000;
$L__BB0_43:
	setp.ne.s32 	%p25, %r1, 0;
	bar.sync 	0;
	@%p25 bra 	$L__BB0_45;
	ld.global.f32 	%f16, [%rd2];
	cvt.rn.f32.s32 	%f17, %r16;
	div.rn.f32 	%f18, %f16, %f17;
	st.global.f32 	[%rd2], %f18;
$L__BB0_45:
	ret;

}


// ===== COMPILED SASS (sm_100) =====

	.target	sm_100

	.elftype	@"ET_EXEC"


//--------------------- .note.nv.tkinfo           --------------------------
	.section	.note.nv.tkinfo,"",@"SHT_NOTE"
	.sectionflags	@"SHF_NOTE_NV_TKINFO"
	.tkinfo
        /*0018*/ 	.word	0x00000002
        /*0030*/ 	.string	""
        /*0030*/ 	.string	"ptxas"
        /*0030*/ 	.string	"Cuda compilation tools, release 13.0, V13.0.88"
        /*0030*/ 	.string	"Build cuda_13.0.r13.0/compiler.36424714_0"
        /*0030*/ 	.string	"-arch sm_100 -m 64 "



//--------------------- .note.nv.cuinfo           --------------------------
	.section	.note.nv.cuinfo,"",@"SHT_NOTE"
	.sectionflags	@"SHF_NOTE_NV_CUINFO"
        /*0018*/ 	.short	0x0002
        /*001a*/ 	.short	0x0064
        /*001c*/ 	.short	0x0082
	.zero		2


//--------------------- .nv.info                  --------------------------
	.section	.nv.info,"",@"SHT_CUDA_INFO"
	.align	4


	//----- nvinfo : EIATTR_REGCOUNT
	.align		4
        /*0000*/ 	.byte	0x04, 0x2f
        /*0002*/ 	.short	(.L_1 - .L_0)
	.align		4
.L_0:
        /*0004*/ 	.word	index@(_Z12_k_histogramP8PPMPixelPfi)
        /*0008*/ 	.word	0x00000011


	//----- nvinfo : EIATTR_FRAME_SIZE
	.align		4
.L_1:
        /*000c*/ 	.byte	0x04, 0x11
        /*000e*/ 	.short	(.L_3 - .L_2)
	.align		4
.L_2:
        /*0010*/ 	.word	index@($__internal_0_$__cuda_sm3x_div_rn_noftz_f32_slowpath)
        /*0014*/ 	.word	0x00000000


	//----- nvinfo : EIATTR_FRAME_SIZE
	.align		4
.L_3:
        /*0018*/ 	.byte	0x04, 0x11
        /*001a*/ 	.short	(.L_5 - .L_4)
	.align		4
.L_4:
        /*001c*/ 	.word	index@(_Z12_k_histogramP8PPMPixelPfi)
        /*0020*/ 	.word	0x00000000


	//----- nvinfo : EIATTR_MIN_STACK_SIZE
	.align		4
.L_5:
        /*0024*/ 	.byte	0x04, 0x12
        /*0026*/ 	.short	(.L_7 - .L_6)
	.align		4
.L_6:
        /*0028*/ 	.word	index@(_Z12_k_histogramP8PPMPixelPfi)
        /*002c*/ 	.word	0x00000000
.L_7:


//--------------------- .nv.compat                --------------------------
	.section	.nv.compat,"",@"SHT_CUDA_COMPAT_INFO"
	.align	4
        /*0000*/ 	.byte	0x02, 0x09, 0x00, 0x00, 0x02, 0x02, 0x01, 0x00, 0x02, 0x05, 0x05, 0x00, 0x03, 0x07, 0x01, 0x01
        /*0010*/ 	.byte	0x02, 0x03, 0x00, 0x00, 0x02, 0x06, 0x01, 0x00, 0x04, 0x0b, 0x08, 0x00, 0x01, 0x00, 0x00, 0x00
        /*0020*/ 	.byte	0x00, 0x00, 0x00, 0x00


//--------------------- .nv.info._Z12_k_histogramP8PPMPixelPfi --------------------------
	.section	.nv.info._Z12_k_histogramP8PPMPixelPfi,"",@"SHT_CUDA_INFO"
	.sectionflags	@""
	.align	4


	//----- nvinfo : EIATTR_CUDA_API_VERSION
	.align		4
        /*0000*/ 	.byte	0x04, 0x37
        /*0002*/ 	.short	(.L_9 - .L_8)
.L_8:
        /*0004*/ 	.word	0x00000082


	//----- nvinfo : EIATTR_KPARAM_INFO
	.align		4
.L_9:
        /*0008*/ 	.byte	0x04, 0x17
        /*000a*/ 	.short	(.L_11 - .L_10)
.L_10:
        /*000c*/ 	.word	0x00000000
        /*0010*/ 	.short	0x0002
        /*0012*/ 	.short	0x0010
        /*0014*/ 	.byte	0x00, 0xf0, 0x11, 0x00


	//----- nvinfo : EIATTR_KPARAM_INFO
	.align		4
.L_11:
        /*0018*/ 	.byte	0x04, 0x17
        /*001a*/ 	.short	(.L_13 - .L_12)
.L_12:
        /*001c*/ 	.word	0x00000000
        /*0020*/ 	.short	0x0001
        /*0022*/ 	.short	0x0008
        /*0024*/ 	.byte	0x00, 0xf5, 0x21, 0x00


	//----- nvinfo : EIATTR_KPARAM_INFO
	.align		4
.L_13:
        /*0028*/ 	.byte	0x04, 0x17
        /*002a*/ 	.short	(.L_15 - .L_14)
.L_14:
        /*002c*/ 	.word	0x00000000
        /*0030*/ 	.short	0x0000
        /*0032*/ 	.short	0x0000
        /*0034*/ 	.byte	0x00, 0xf5, 0x21, 0x00


	//----- nvinfo : EIATTR_SPARSE_MMA_MASK
	.align		4
.L_15:
        /*0038*/ 	.byte	0x03, 0x50
        /*003a*/ 	.short	0x0000


	//----- nvinfo : EIATTR_MAXREG_COUNT
	.align		4
        /*003c*/ 	.byte	0x03, 0x1b
        /*003e*/ 	.short	0x00ff


	//----- nvinfo : EIATTR_NUM_BARRIERS
	.align		4
        /*0040*/ 	.byte	0x02, 0x4c
        /*0042*/ 	.byte	0x01
	.zero		1


	//----- nvinfo : EIATTR_MERCURY_ISA_VERSION
	.align		4
        /*0044*/ 	.byte	0x03, 0x5f
        /*0046*/ 	.short	0x0101


	//----- nvinfo : EIATTR_VRC_CTA_INIT_COUNT
	.align		4
        /*0048*/ 	.byte	0x02, 0x4a
	.zero		1
	.zero		1


	//----- nvinfo : EIATTR_EXIT_INSTR_OFFSETS
	.align		4
        /*004c*/ 	.byte	0x04, 0x1c
        /*004e*/ 	.short	(.L_17 - .L_16)


	//   ....[0]....
.L_16:
        /*0050*/ 	.word	0x00000df0


	//   ....[1]....
        /*0054*/ 	.word	0x00000ef0


	//----- nvinfo : EIATTR_CRS_STACK_SIZE
	.align		4
.L_17:
        /*0058*/ 	.byte	0x04, 0x1e
        /*005a*/ 	.short	(.L_19 - .L_18)
.L_18:
        /*005c*/ 	.word	0x00000000


	//----- nvinfo : EIATTR_CBANK_PARAM_SIZE
	.align		4
.L_19:
        /*0060*/ 	.byte	0x03, 0x19
        /*0062*/ 	.short	0x0014


	//----- nvinfo : EIATTR_PARAM_CBANK
	.align		4
        /*0064*/ 	.byte	0x04, 0x0a
        /*0066*/ 	.short	(.L_21 - .L_20)
	.align		4
.L_20:
        /*0068*/ 	.word	index@(.nv.constant0._Z12_k_histogramP8PPMPixelPfi)
        /*006c*/ 	.short	0x0380
        /*006e*/ 	.short	0x0014


	//----- nvinfo : EIATTR_SW_WAR
	.align		4
.L_21:
        /*0070*/ 	.byte	0x04, 0x36
        /*0072*/ 	.short	(.L_23 - .L_22)
.L_22:
        /*0074*/ 	.word	0x00000008
.L_23:


//--------------------- .nv.callgraph             --------------------------
	.section	.nv.callgraph,"",@"SHT_CUDA_CALLGRAPH"
	.align	4
	.sectionentsize	8
	.align		4
        /*0000*/ 	.word	0x00000000
	.align		4
        /*0004*/ 	.word	0xffffffff
	.align		4
        /*0008*/ 	.word	0x00000000
	.align		4
        /*000c*/ 	.word	0xfffffffe
	.align		4
        /*0010*/ 	.word	0x00000000
	.align		4
        /*0014*/ 	.word	0xfffffffd
	.align		4
        /*0018*/ 	.word	0x00000000
	.align		4
        /*001c*/ 	.word	0xfffffffc


//--------------------- .text._Z12_k_histogramP8PPMPixelPfi --------------------------
	.section	.text._Z12_k_histogramP8PPMPixelPfi,"ax",@progbits
	.align	128
        .global         _Z12_k_histogramP8PPMPixelPfi
        .type           _Z12_k_histogramP8PPMPixelPfi,@function
        .size           _Z12_k_histogramP8PPMPixelPfi,(.L_x_46 - _Z12_k_histogramP8PPMPixelPfi)
        .other          _Z12_k_histogramP8PPMPixelPfi,@"STO_CUDA_ENTRY STV_DEFAULT"
_Z12_k_histogramP8PPMPixelPfi:
.text._Z12_k_histogramP8PPMPixelPfi:
[----:B------:R-:W-:Y:S01]  /*0000*/  LDC R1, c[0x0][0x37c] ;  /* 0x0000df00ff017b82 */ /* 0x000fe20000000800 */
[----:B------:R-:W0:Y:S07]  /*0010*/  S2R R0, SR_TID.X ;  /* 0x0000000000007919 */ /* 0x000e2e0000002100 */
[----:B------:R-:W1:Y:S01]  /*0020*/  LDC.64 R4, c[0x0][0x388] ;  /* 0x0000e200ff047b82 */ /* 0x000e620000000a00 */
[----:B------:R-:W2:Y:S01]  /*0030*/  LDCU.64 UR4, c[0x0][0x358] ;  /* 0x00006b00ff0477ac */ /* 0x000ea20008000a00 */
[----:B------:R-:W1:Y:S01]  /*0040*/  S2R R2, SR_CTAID.X ;  /* 0x0000000000027919 */ /* 0x000e620000002500 */
[----:B------:R-:W3:Y:S01]  /*0050*/  LDCU UR6, c[0x0][0x390] ;  /* 0x00007200ff0677ac */ /* 0x000ee20008000800 */
[----:B0-----:R-:W-:Y:S01]  /*0060*/  ISETP.NE.AND P0, PT, R0, RZ, PT ;  /* 0x000000ff0000720c */ /* 0x001fe20003f05270 */
[----:B-1----:R-:W-:-:S12]  /*0070*/  IMAD.WIDE.U32 R4, R2, 0x4, R4 ;  /* 0x0000000402047825 */ /* 0x002fd800078e0004 */
[----:B--2---:R0:W-:Y:S01]  /*0080*/  @!P0 STG.E desc[UR4][R4.64], RZ ;  /* 0x000000ff04008986 */ /* 0x0041e2000c101904 */
[----:B------:R-:W-:Y:S01]  /*0090*/  BAR.SYNC.DEFER_BLOCKING 0x0 ;  /* 0x0000000000007b1d */ /* 0x000fe20000010000 */
[----:B---3--:R-:W-:-:S13]  /*00a0*/  ISETP.GE.AND P0, PT, R0, UR6, PT ;  /* 0x0000000600007c0c */ /* 0x008fda000bf06270 */
[----:B0-----:R-:W-:Y:S05]  /*00b0*/  @P0 BRA `(.L_x_0) ;  /* 0x0000000c00400947 */ /* 0x001fea0003800000 */
[----:B------:R-:W-:Y:S01]  /*00c0*/  LOP3.LUT R3, RZ, R0, RZ, 0x33, !PT ;  /* 0x00000000ff037212 */ /* 0x000fe200078e33ff */
[----:B------:R-:W-:Y:S01]  /*00d0*/  BSSY B0, `(.L_x_1) ;  /* 0x000006d000007945 */ /* 0x000fe20003800000 */
[----:B------:R-:W-:-:S03]  /*00e0*/  IMAD.MOV.U32 R6, RZ, RZ, R0 ;  /* 0x000000ffff067224 */ /* 0x000fc600078e0000 */
[----:B------:R-:W-:-:S05]  /*00f0*/  VIADD R3, R3, UR6 ;  /* 0x0000000603037c36 */ /* 0x000fca0008000000 */
[C---:B------:R-:W-:Y:S02]  /*0100*/  ISETP.GE.U32.AND P0, PT, R3.reuse, 0x380, PT ;  /* 0x000003800300780c */ /* 0x040fe40003f06070 */
[----:B------:R-:W-:-:S04]  /*0110*/  LEA.HI R7, R3, 0x1, RZ, 0x19 ;  /* 0x0000000103077811 */ /* 0x000fc800078fc8ff */
[----:B------:R-:W-:-:S07]  /*0120*/  LOP3.LUT R14, R7, 0x7, RZ, 0xc0, !PT ;  /* 0x00000007070e7812 */ /* 0x000fce00078ec0ff */
[----:B------:R-:W-:Y:S05]  /*0130*/  @!P0 BRA `(.L_x_2) ;  /* 0x0000000400988947 */ /* 0x000fea0003800000 */
[----:B------:R-:W0:Y:S01]  /*0140*/  LDC.64 R8, c[0x0][0x380] ;  /* 0x0000e000ff087b82 */ /* 0x000e220000000a00 */
[----:B------:R-:W-:Y:S01]  /*0150*/  LOP3.LUT R10, R7, 0x3fffff8, RZ, 0xc0, !PT ;  /* 0x03fffff8070a7812 */ /* 0x000fe200078ec0ff */
[----:B------:R-:W-:-:S04]  /*0160*/  IMAD.MOV.U32 R6, RZ, RZ, R0 ;  /* 0x000000ffff067224 */ /* 0x000fc800078e0000 */
[----:B------:R-:W-:Y:S02]  /*0170*/  IMAD.MOV R10, RZ, RZ, -R10 ;  /* 0x000000ffff0a7224 */ /* 0x000fe400078e0a0a */
[----:B0-----:R-:W-:-:S03]  /*0180*/  IMAD.WIDE.U32 R8, R0, 0x3, R8 ;  /* 0x0000000300087825 */ /* 0x001fc600078e0008 */
[----:B------:R-:W-:-:S05]  /*0190*/  IADD3 R8, P0, PT, R8, 0x600, RZ ;  /* 0x0000060008087810 */ /* 0x000fca0007f1e0ff */
[----:B------:R-:W-:-:S08]  /*01a0*/  IMAD.X R9, RZ, RZ, R9, P0 ;  /* 0x000000ffff097224 */ /* 0x000fd000000e0609 */
.L_x_19:
[----:B0-----:R-:W2:Y:S04]  /*01b0*/  LDG.E.U8 R11, desc[UR4][R8.64+-0x600] ;  /* 0xfffa0004080b7981 */ /* 0x001ea8000c1e1100 */
[----:B------:R-:W2:Y:S04]  /*01c0*/  LDG.E.U8 R12, desc[UR4][R8.64+-0x5ff] ;  /* 0xfffa0104080c7981 */ /* 0x000ea8000c1e1100 */
[----:B------:R-:W3:Y:S01]  /*01d0*/  LDG.E.U8 R13, desc[UR4][R8.64+-0x5fe] ;  /* 0xfffa0204080d7981 */ /* 0x000ee2000c1e1100 */
[----:B------:R-:W-:Y:S05]  /*01e0*/  YIELD ;  /* 0x0000000000007946 */ /* 0x000fea0003800000 */
[----:B------:R-:W-:Y:S01]  /*01f0*/  BSSY.RECONVERGENT B1, `(.L_x_3) ;  /* 0x0000007000017945 */ /* 0x000fe20003800200 */
[----:B--2---:R-:W-:-:S04]  /*0200*/  IMAD R12, R11, 0x4, R12 ;  /* 0x000000040b0c7824 */ /* 0x004fc800078e020c */
[----:B---3--:R-:W-:-:S05]  /*0210*/  IMAD.U32 R13, R12, 0x4, R13 ;  /* 0x000000040c0d7824 */ /* 0x008fca00078e000d */
[----:B------:R-:W-:-:S13]  /*0220*/  ISETP.NE.AND P0, PT, R13, R2, PT ;  /* 0x000000020d00720c */ /* 0x000fda0003f05270 */
[----:B------:R-:W-:Y:S05]  /*0230*/  @P0 BRA `(.L_x_4) ;  /* 0x0000000000080947 */ /* 0x000fea0003800000 */
[----:B------:R-:W-:-:S05]  /*0240*/  HFMA2 R11, -RZ, RZ, 1.875, 0 ;  /* 0x3f800000ff0b7431 */ /* 0x000fca00000001ff */
[----:B------:R0:W-:Y:S02]  /*0250*/  REDG.E.ADD.F32.FTZ.RN.STRONG.GPU desc[UR4][R4.64], R11 ;  /* 0x0000000b040079a6 */ /* 0x0001e4000c12f304 */
.L_x_4:
[----:B------:R-:W-:Y:S05]  /*0260*/  BSYNC.RECONVERGENT B1 ;  /* 0x0000000000017941 */ /* 0x000fea0003800200 */
.L_x_3:
[----:B0-----:R-:W2:Y:S04]  /*0270*/  LDG.E.U8 R11, desc[UR4][R8.64+-0x480] ;  /* 0xfffb8004080b7981 */ /* 0x001ea8000c1e1100 */
[----:B------:R-:W2:Y:S04]  /*0280*/  LDG.E.U8 R12, desc[UR4][R8.64+-0x47f] ;  /* 0xfffb8104080c7981 */ /* 0x000ea8000c1e1100 */
[----:B------:R-:W3:Y:S01]  /*0290*/  LDG.E.U8 R13, desc[UR4][R8.64+-0x47e] ;  /* 0xfffb8204080d7981 */ /* 0x000ee2000c1e1100 */
[----:B------:R-:W-:Y:S01]  /*02a0*/  BSSY.RECONVERGENT B1, `(.L_x_5) ;  /* 0x0000007000017945 */ /* 0x000fe20003800200 */
[----:B--2---:R-:W-:-:S04]  /*02b0*/  IMAD R12, R11, 0x4, R12 ;  /* 0x000000040b0c7824 */ /* 0x004fc800078e020c */
[----:B---3--:R-:W-:-:S05]  /*02c0*/  IMAD.U32 R13, R12, 0x4, R13 ;  /* 0x000000040c0d7824 */ /* 0x008fca00078e000d */
[----:B------:R-:W-:-:S13]  /*02d0*/  ISETP.NE.AND P0, PT, R13, R2, PT ;  /* 0x000000020d00720c */ /* 0x000fda0003f05270 */
[----:B------:R-:W-:Y:S05]  /*02e0*/  @P0 BRA `(.L_x_6) ;  /* 0x0000000000080947 */ /* 0x000fea0003800000 */
[----:B------:R-:W-:-:S05]  /*02f0*/  IMAD.MOV.U32 R11, RZ, RZ, 0x3f800000 ;  /* 0x3f800000ff0b7424 */ /* 0x000fca00078e00ff */
[----:B------:R0:W-:Y:S02]  /*0300*/  REDG.E.ADD.F32.FTZ.RN.STRONG.GPU desc[UR4][R4.64], R11 ;  /* 0x0000000b040079a6 */ /* 0x0001e4000c12f304 */
.L_x_6:
[----:B------:R-:W-:Y:S05]  /*0310*/  BSYNC.RECONVERGENT B1 ;  /* 0x0000000000017941 */ /* 0x000fea0003800200 */
.L_x_5:
        /* <DEDUP_REMOVED lines=10> */
.L_x_8:
[----:B------:R-:W-:Y:S05]  /*03c0*/  BSYNC.RECONVERGENT B1 ;  /* 0x0000000000017941 */ /* 0x000fea0003800200 */
.L_x_7:
[----:B0-----:R-:W2:Y:S04]  /*03d0*/  LDG.E.U8 R11, desc[UR4][R8.64+-0x180] ;  /* 0xfffe8004080b7981 */ /* 0x001ea8000c1e1100 */
[----:B------:R-:W2:Y:S04]  /*03e0*/  LDG.E.U8 R12, desc[UR4][R8.64+-0x17f] ;  /* 0xfffe8104080c7981 */ /* 0x000ea8000c1e1100 */
[----:B------:R-:W3:Y:S01]  /*03f0*/  LDG.E.U8 R13, desc[UR4][R8.64+-0x17e] ;  /* 0xfffe8204080d7981 */ /* 0x000ee2000c1e1100 */
[----:B------:R-:W-:Y:S01]  /*0400*/  BSSY.RECONVERGENT B1, `(.L_x_9) ;  /* 0x0000007000017945 */ /* 0x000fe20003800200 */
[----:B--2---:R-:W-:-:S05]  /*0410*/  LEA R12, R11, R12, 0x2 ;  /* 0x0000000c0b0c7211 */ /* 0x004fca00078e10ff */
[----:B---3--:R-:W-:-:S05]  /*0420*/  IMAD.U32 R13, R12, 0x4, R13 ;  /* 0x000000040c0d7824 */ /* 0x008fca00078e000d */
[----:B------:R-:W-:-:S13]  /*0430*/  ISETP.NE.AND P0, PT, R13, R2, PT ;  /* 0x000000020d00720c */ /* 0x000fda0003f05270 */
[----:B------:R-:W-:Y:S05]  /*0440*/  @P0 BRA `(.L_x_10) ;  /* 0x0000000000080947 */ /* 0x000fea0003800000 */
[----:B------:R-:W-:-:S05]  /*0450*/  IMAD.MOV.U32 R11, RZ, RZ, 0x3f800000 ;  /* 0x3f800000ff0b7424 */ /* 0x000fca00078e00ff */
[----:B------:R0:W-:Y:S02]  /*0460*/  REDG.E.ADD.F32.FTZ.RN.STRONG.GPU desc[UR4][R4.64], R11 ;  /* 0x0000000b040079a6 */ /* 0x0001e4000c12f304 */
.L_x_10:
[----:B------:R-:W-:Y:S05]  /*0470*/  BSYNC.RECONVERGENT B1 ;  /* 0x0000000000017941 */ /* 0x000fea0003800200 */
.L_x_9:
        /* <DEDUP_REMOVED lines=10> */
.L_x_12:
[----:B------:R-:W-:Y:S05]  /*0520*/  BSYNC.RECONVERGENT B1 ;  /* 0x0000000000017941 */ /* 0x000fea0003800200 */
.L_x_11:
[----:B0-----:R-:W2:Y:S04]  /*0530*/  LDG.E.U8 R11, desc[UR4][R8.64+0x180] ;  /* 0x00018004080b7981 */ /* 0x001ea8000c1e1100 */
[----:B------:R-:W2:Y:S04]  /*0540*/  LDG.E.U8 R12, desc[UR4][R8.64+0x181] ;  /* 0x00018104080c7981 */ /* 0x000ea8000c1e1100 */
[----:B------:R-:W3:Y:S01]  /*0550*/  LDG.E.U8 R13, desc[UR4][R8.64+0x182] ;  /* 0x00018204080d7981 */ /* 0x000ee2000c1e1100 */
[----:B------:R-:W-:Y:S01]  /*0560*/  BSSY.RECONVERGENT B1, `(.L_x_13) ;  /* 0x0000007000017945 */ /* 0x000fe20003800200 */
[----:B--2---:R-:W-:-:S05]  /*0570*/  IMAD R12, R11, 0x4, R12 ;  /* 0x000000040b0c7824 */ /* 0x004fca00078e020c */
[----:B---3--:R-:W-:-:S04]  /*0580*/  LEA R13, R12, R13, 0x2 ;  /* 0x0000000d0c0d7211 */ /* 0x008fc800078e10ff */
[----:B------:R-:W-:-:S13]  /*0590*/  ISETP.NE.AND P0, PT, R13, R2, PT ;  /* 0x000000020d00720c */ /* 0x000fda0003f05270 */
[----:B------:R-:W-:Y:S05]  /*05a0*/  @P0 BRA `(.L_x_14) ;  /* 0x0000000000080947 */ /* 0x000fea0003800000 */
[----:B------:R-:W-:-:S05]  /*05b0*/  IMAD.MOV.U32 R11, RZ, RZ, 0x3f800000 ;  /* 0x3f800000ff0b7424 */ /* 0x000fca00078e00ff */
[----:B------:R0:W-:Y:S02]  /*05c0*/  REDG.E.ADD.F32.FTZ.RN.STRONG.GPU desc[UR4][R4.64], R11 ;  /* 0x0000000b040079a6 */ /* 0x0001e4000c12f304 */
.L_x_14:
[----:B------:R-:W-:Y:S05]  /*05d0*/  BSYNC.RECONVERGENT B1 ;  /* 0x0000000000017941 */ /* 0x000fea0003800200 */
.L_x_13:
        /* <DEDUP_REMOVED lines=10> */
.L_x_16:
[----:B------:R-:W-:Y:S05]  /*0680*/  BSYNC.RECONVERGENT B1 ;  /* 0x0000000000017941 */ /* 0x000fea0003800200 */
.L_x_15:
[----:B0-----:R-:W2:Y:S04]  /*0690*/  LDG.E.U8 R11, desc[UR4][R8.64+0x480] ;  /* 0x00048004080b7981 */ /* 0x001ea8000c1e1100 */
[----:B------:R-:W2:Y:S04]  /*06a0*/  LDG.E.U8 R12, desc[UR4][R8.64+0x481] ;  /* 0x00048104080c7981 */ /* 0x000ea8000c1e1100 */
[----:B------:R-:W3:Y:S01]  /*06b0*/  LDG.E.U8 R13, desc[UR4][R8.64+0x482] ;  /* 0x00048204080d7981 */ /* 0x000ee2000c1e1100 */
[----:B------:R-:W-:Y:S01]  /*06c0*/  VIADD R10, R10, 0x8 ;  /* 0x000000080a0a7836 */ /* 0x000fe20000000000 */
[----:B------:R-:W-:Y:S04]  /*06d0*/  BSSY.RECONVERGENT B1, `(.L_x_17) ;  /* 0x0000008000017945 */ /* 0x000fe80003800200 */
[----:B------:R-:W-:Y:S01]  /*06e0*/  ISETP.NE.AND P1, PT, R10, RZ, PT ;  /* 0x000000ff0a00720c */ /* 0x000fe20003f25270 */
[----:B--2---:R-:W-:-:S05]  /*06f0*/  IMAD R12, R11, 0x4, R12 ;  /* 0x000000040b0c7824 */ /* 0x004fca00078e020c */
[----:B---3--:R-:W-:-:S04]  /*0700*/  LEA R13, R12, R13, 0x2 ;  /* 0x0000000d0c0d7211 */ /* 0x008fc800078e10ff */
[----:B------:R-:W-:-:S13]  /*0710*/  ISETP.NE.AND P0, PT, R13, R2, PT ;  /* 0x000000020d00720c */ /* 0x000fda0003f05270 */
[----:B------:R-:W-:Y:S05]  /*0720*/  @P0 BRA `(.L_x_18) ;  /* 0x0000000000080947 */ /* 0x000fea0003800000 */
[----:B------:R-:W-:-:S05]  /*0730*/  IMAD.MOV.U32 R11, RZ, RZ, 0x3f800000 ;  /* 0x3f800000ff0b7424 */ /* 0x000fca00078e00ff */
[----:B------:R0:W-:Y:S02]  /*0740*/  REDG.E.ADD.F32.FTZ.RN.STRONG.GPU desc[UR4][R4.64], R11 ;  /* 0x0000000b040079a6 */ /* 0x0001e4000c12f304 */
.L_x_18:
[----:B------:R-:W-:Y:S05]  /*0750*/  BSYNC.RECONVERGENT B1 ;  /* 0x0000000000017941 */ /* 0x000fea0003800200 */
.L_x_17:
[----:B------:R-:W-:Y:S01]  /*0760*/  IADD3 R8, P0, PT, R8, 0xc00, RZ ;  /* 0x00000c0008087810 */ /* 0x000fe20007f1e0ff */
[----:B------:R-:W-:-:S04]  /*0770*/  VIADD R6, R6, 0x400 ;  /* 0x0000040006067836 */ /* 0x000fc80000000000 */
[----:B------:R-:W-:Y:S01]  /*0780*/  IMAD.X R9, RZ, RZ, R9, P0 ;  /* 0x000000ffff097224 */ /* 0x000fe200000e0609 */
[----:B------:R-:W-:Y:S07]  /*0790*/  @P1 BRA `(.L_x_19) ;  /* 0xfffffff800841947 */ /* 0x000fee000383ffff */
.L_x_2:
[----:B------:R-:W-:Y:S05]  /*07a0*/  BSYNC B0 ;  /* 0x0000000000007941 */ /* 0x000fea0003800000 */
.L_x_1:
[----:B------:R-:W-:-:S13]  /*07b0*/  ISETP.NE.AND P0, PT, R14, RZ, PT ;  /* 0x000000ff0e00720c */ /* 0x000fda0003f05270 */
[----:B------:R-:W-:Y:S05]  /*07c0*/  @!P0 BRA `(.L_x_0) ;  /* 0x00000004007c8947 */ /* 0x000fea0003800000 */
[----:B------:R-:W-:Y:S01]  /*07d0*/  ISETP.GE.U32.AND P0, PT, R14, 0x4, PT ;  /* 0x000000040e00780c */ /* 0x000fe20003f06070 */
[----:B------:R-:W-:-:S12]  /*07e0*/  BSSY.RECONVERGENT B0, `(.L_x_20) ;  /* 0x0000031000007945 */ /* 0x000fd80003800200 */
[----:B------:R-:W-:Y:S05]  /*07f0*/  @!P0 BRA `(.L_x_21) ;  /* 0x0000000000bc8947 */ /* 0x000fea0003800000 */
[----:B------:R-:W1:Y:S02]  /*0800*/  LDC.64 R8, c[0x0][0x380] ;  /* 0x0000e000ff087b82 */ /* 0x000e640000000a00 */
[----:B-1----:R-:W-:-:S05]  /*0810*/  IMAD.WIDE.U32 R8, R6, 0x3, R8 ;  /* 0x0000000306087825 */ /* 0x002fca00078e0008 */
[----:B------:R-:W2:Y:S04]  /*0820*/  LDG.E.U8 R10, desc[UR4][R8.64] ;  /* 0x00000004080a7981 */ /* 0x000ea8000c1e1100 */
[----:B0-----:R-:W2:Y:S04]  /*0830*/  LDG.E.U8 R11, desc[UR4][R8.64+0x1] ;  /* 0x00000104080b7981 */ /* 0x001ea8000c1e1100 */
        /* <DEDUP_REMOVED lines=8> */
.L_x_23:
[----:B------:R-:W-:Y:S05]  /*08c0*/  BSYNC.RECONVERGENT B1 ;  /* 0x0000000000017941 */ /* 0x000fea0003800200 */
.L_x_22:
[----:B------:R-:W2:Y:S04]  /*08d0*/  LDG.E.U8 R10, desc[UR4][R8.64+0x180] ;  /* 0x00018004080a7981 */ /* 0x000ea8000c1e1100 */
[----:B0-----:R-:W2:Y:S04]  /*08e0*/  LDG.E.U8 R11, desc[UR4][R8.64+0x181] ;  /* 0x00018104080b7981 */ /* 0x001ea8000c1e1100 */
        /* <DEDUP_REMOVED lines=8> */
.L_x_25:
[----:B------:R-:W-:Y:S05]  /*0970*/  BSYNC.RECONVERGENT B1 ;  /* 0x0000000000017941 */ /* 0x000fea0003800200 */
.L_x_24:
        /* <DEDUP_REMOVED lines=10> */
.L_x_27:
[----:B------:R-:W-:Y:S05]  /*0a20*/  BSYNC.RECONVERGENT B1 ;  /* 0x0000000000017941 */ /* 0x000fea0003800200 */
.L_x_26:
[----:B------:R-:W2:Y:S04]  /*0a30*/  LDG.E.U8 R10, desc[UR4][R8.64+0x480] ;  /* 0x00048004080a7981 */ /* 0x000ea8000c1e1100 */
[----:B0-----:R-:W2:Y:S04]  /*0a40*/  LDG.E.U8 R11, desc[UR4][R8.64+0x481] ;  /* 0x00048104080b7981 */ /* 0x001ea8000c1e1100 */
        /* <DEDUP_REMOVED lines=8> */
.L_x_29:
[----:B------:R-:W-:Y:S05]  /*0ad0*/  BSYNC.RECONVERGENT B1 ;  /* 0x0000000000017941 */ /* 0x000fea0003800200 */
.L_x_28:
[----:B------:R-:W-:-:S07]  /*0ae0*/  VIADD R6, R6, 0x200 ;  /* 0x0000020006067836 */ /* 0x000fce0000000000 */
.L_x_21:
[----:B------:R-:W-:Y:S05]  /*0af0*/  BSYNC.RECONVERGENT B0 ;  /* 0x0000000000007941 */ /* 0x000fea0003800200 */
.L_x_20:
[----:B------:R-:W-:-:S13]  /*0b00*/  LOP3.LUT P0, R7, R7, 0x3, RZ, 0xc0, !PT ;  /* 0x0000000307077812 */ /* 0x000fda000780c0ff */
[----:B------:R-:W-:Y:S05]  /*0b10*/  @!P0 BRA `(.L_x_0) ;  /* 0x0000000000a88947 */ /* 0x000fea0003800000 */
[----:B------:R-:W-:Y:S01]  /*0b20*/  ISETP.NE.AND P0, PT, R7, 0x1, PT ;  /* 0x000000010700780c */ /* 0x000fe20003f05270 */
[----:B------:R-:W-:-:S12]  /*0b30*/  BSSY.RECONVERGENT B0, `(.L_x_30) ;  /* 0x000001b000007945 */ /* 0x000fd80003800200 */
[----:B------:R-:W-:Y:S05]  /*0b40*/  @!P0 BRA `(.L_x_31) ;  /* 0x0000000000648947 */ /* 0x000fea0003800000 */
[----:B0-----:R-:W0:Y:S02]  /*0b50*/  LDC.64 R8, c[0x0][0x380] ;  /* 0x0000e000ff087b82 */ /* 0x001e240000000a00 */
[----:B0-----:R-:W-:-:S05]  /*0b60*/  IMAD.WIDE.U32 R8, R6, 0x3, R8 ;  /* 0x0000000306087825 */ /* 0x001fca00078e0008 */
[----:B------:R-:W2:Y:S04]  /*0b70*/  LDG.E.U8 R7, desc[UR4][R8.64] ;  /* 0x0000000408077981 */ /* 0x000ea8000c1e1100 */
        /* <DEDUP_REMOVED lines=9> */
.L_x_33:
[----:B------:R-:W-:Y:S05]  /*0c10*/  BSYNC.RECONVERGENT B1 ;  /* 0x0000000000017941 */ /* 0x000fea0003800200 */
.L_x_32:
        /* <DEDUP_REMOVED lines=10> */
.L_x_35:
[----:B------:R-:W-:Y:S05]  /*0cc0*/  BSYNC.RECONVERGENT B1 ;  /* 0x0000000000017941 */ /* 0x000fea0003800200 */
.L_x_34:
[----:B------:R-:W-:-:S07]  /*0cd0*/  VIADD R6, R6, 0x100 ;  /* 0x0000010006067836 */ /* 0x000fce0000000000 */
.L_x_31:
[----:B------:R-:W-:Y:S05]  /*0ce0*/  BSYNC.RECONVERGENT B0 ;  /* 0x0000000000007941 */ /* 0x000fea0003800200 */
.L_x_30:
[----:B------:R-:W-:-:S13]  /*0cf0*/  LOP3.LUT P0, RZ, R3, 0x80, RZ, 0xc0, !PT ;  /* 0x0000008003ff7812 */ /* 0x000fda000780c0ff */
[----:B------:R-:W-:Y:S05]  /*0d00*/  @P0 BRA `(.L_x_0) ;  /* 0x00000000002c0947 */ /* 0x000fea0003800000 */
[----:B0-----:R-:W0:Y:S02]  /*0d10*/  LDC.64 R8, c[0x0][0x380] ;  /* 0x0000e000ff087b82 */ /* 0x001e240000000a00 */
[----:B0-----:R-:W-:-:S05]  /*0d20*/  IMAD.WIDE.U32 R6, R6, 0x3, R8 ;  /* 0x0000000306067825 */ /* 0x001fca00078e0008 */
[----:B------:R-:W2:Y:S04]  /*0d30*/  LDG.E.U8 R3, desc[UR4][R6.64] ;  /* 0x0000000406037981 */ /* 0x000ea8000c1e1100 */
[----:B------:R-:W2:Y:S04]  /*0d40*/  LDG.E.U8 R8, desc[UR4][R6.64+0x1] ;  /* 0x0000010406087981 */ /* 0x000ea8000c1e1100 */
[----:B------:R-:W3:Y:S01]  /*0d50*/  LDG.E.U8 R9, desc[UR4][R6.64+0x2] ;  /* 0x0000020406097981 */ /* 0x000ee2000c1e1100 */
[----:B--2---:R-:W-:-:S04]  /*0d60*/  IMAD R8, R3, 0x4, R8 ;  /* 0x0000000403087824 */ /* 0x004fc800078e0208 */
[----:B---3--:R-:W-:-:S05]  /*0d70*/  IMAD.U32 R9, R8, 0x4, R9 ;  /* 0x0000000408097824 */ /* 0x008fca00078e0009 */
[----:B------:R-:W-:-:S13]  /*0d80*/  ISETP.NE.AND P0, PT, R9, R2, PT ;  /* 0x000000020900720c */ /* 0x000fda0003f05270 */
[----:B------:R-:W-:Y:S05]  /*0d90*/  @P0 BRA `(.L_x_0) ;  /* 0x0000000000080947 */ /* 0x000fea0003800000 */
[----:B------:R-:W-:-:S05]  /*0da0*/  IMAD.MOV.U32 R3, RZ, RZ, 0x3f800000 ;  /* 0x3f800000ff037424 */ /* 0x000fca00078e00ff */
[----:B------:R1:W-:Y:S02]  /*0db0*/  REDG.E.ADD.F32.FTZ.RN.STRONG.GPU desc[UR4][R4.64], R3 ;  /* 0x00000003040079a6 */ /* 0x0003e4000c12f304 */
.L_x_0:
[----:B------:R-:W-:Y:S05]  /*0dc0*/  WARPSYNC.ALL ;  /* 0x0000000000007948 */ /* 0x000fea0003800000 */
[----:B------:R-:W-:Y:S01]  /*0dd0*/  BAR.SYNC.DEFER_BLOCKING 0x0 ;  /* 0x0000000000007b1d */ /* 0x000fe20000010000 */
[----:B------:R-:W-:-:S13]  /*0de0*/  ISETP.NE.AND P0, PT, R0, RZ, PT ;  /* 0x000000ff0000720c */ /* 0x000fda0003f05270 */
[----:B------:R-:W-:Y:S05]  /*0df0*/  @P0 EXIT ;  /* 0x000000000000094d */ /* 0x000fea0003800000 */
[----:B------:R-:W2:Y:S01]  /*0e00*/  LDG.E R0, desc[UR4][R4.64] ;  /* 0x0000000404007981 */ /* 0x000ea2000c1e1900 */
[----:B------:R-:W1:Y:S02]  /*0e10*/  LDCU UR6, c[0x0][0x390] ;  /* 0x00007200ff0677ac */ /* 0x000e640008000800 */
[----:B-1----:R-:W-:-:S04]  /*0e20*/  I2FP.F32.S32 R3, UR6 ;  /* 0x0000000600037c45 */ /* 0x002fc80008201400 */
[----:B------:R-:W0:Y:S02]  /*0e30*/  MUFU.RCP R2, R3 ;  /* 0x0000000300027308 */ /* 0x000e240000001000 */
[----:B0-----:R-:W-:-:S04]  /*0e40*/  FFMA R7, -R3, R2, 1 ;  /* 0x3f80000003077423 */ /* 0x001fc80000000102 */
[----:B------:R-:W-:Y:S02]  /*0e50*/  FFMA R7, R2, R7, R2 ;  /* 0x0000000702077223 */ /* 0x000fe40000000002 */
[----:B--2---:R-:W0:Y:S02]  /*0e60*/  FCHK P0, R0, R3 ;  /* 0x0000000300007302 */ /* 0x004e240000000000 */
[----:B------:R-:W-:-:S04]  /*0e70*/  FFMA R2, R0, R7, RZ ;  /* 0x0000000700027223 */ /* 0x000fc800000000ff */
[----:B------:R-:W-:-:S04]  /*0e80*/  FFMA R6, -R3, R2, R0 ;  /* 0x0000000203067223 */ /* 0x000fc80000000100 */
[----:B------:R-:W-:Y:S01]  /*0e90*/  FFMA R7, R7, R6, R2 ;  /* 0x0000000607077223 */ /* 0x000fe20000000002 */
[----:B0-----:R-:W-:Y:S06]  /*0ea0*/  @!P0 BRA `(.L_x_36) ;  /* 0x00000000000c8947 */ /* 0x001fec0003800000 */
[----:B------:R-:W-:-:S07]  /*0eb0*/  MOV R2, 0xed0 ;  /* 0x00000ed000027802 */ /* 0x000fce0000000f00 */
[----:B------:R-:W-:Y:S05]  /*0ec0*/  CALL.REL.NOINC `($__internal_0_$__cuda_sm3x_div_rn_noftz_f32_slowpath) ;  /* 0x00000000000c7944 */ /* 0x000fea0003c00000 */
[----:B------:R-:W-:-:S07]  /*0ed0*/  IMAD.MOV.U32 R7, RZ, RZ, R0 ;  /* 0x000000ffff077224 */ /* 0x000fce00078e0000 */
.L_x_36:
[----:B------:R-:W-:Y:S01]  /*0ee0*/  STG.E desc[UR4][R4.64], R7 ;  /* 0x0000000704007986 */ /* 0x000fe2000c101904 */
[----:B------:R-:W-:Y:S05]  /*0ef0*/  EXIT ;  /* 0x000000000000794d */ /* 0x000fea0003800000 */
        .weak           $__internal_0_$__cuda_sm3x_div_rn_noftz_f32_slowpath
        .type           $__internal_0_$__cuda_sm3x_div_rn_noftz_f32_slowpath,@function
        .size           $__internal_0_$__cuda_sm3x_div_rn_noftz_f32_slowpath,(.L_x_46 - $__internal_0_$__cuda_sm3x_div_rn_noftz_f32_slowpath)
$__internal_0_$__cuda_sm3x_div_rn_noftz_f32_slowpath:
[--C-:B------:R-:W-:Y:S01]  /*0f00*/  SHF.R.U32.HI R7, RZ, 0x17, R3.reuse ;  /* 0x00000017ff077819 */ /* 0x100fe20000011603 */
[--C-:B------:R-:W-:Y:S01]  /*0f10*/  IMAD.MOV.U32 R8, RZ, RZ, R0.reuse ;  /* 0x000000ffff087224 */ /* 0x100fe200078e0000 */
[----:B------:R-:W-:Y:S01]  /*0f20*/  SHF.R.U32.HI R6, RZ, 0x17, R0 ;  /* 0x00000017ff067819 */ /* 0x000fe20000011600 */
[----:B------:R-:W-:Y:S01]  /*0f30*/  IMAD.MOV.U32 R9, RZ, RZ, R3 ;  /* 0x000000ffff097224 */ /* 0x000fe200078e0003 */
[----:B------:R-:W-:Y:S02]  /*0f40*/  LOP3.LUT R7, R7, 0xff, RZ, 0xc0, !PT ;  /* 0x000000ff07077812 */ /* 0x000fe400078ec0ff */
[----:B------:R-:W-:Y:S02]  /*0f50*/  LOP3.LUT R6, R6, 0xff, RZ, 0xc0, !PT ;  /* 0x000000ff06067812 */ /* 0x000fe400078ec0ff */
[----:B------:R-:W-:-:S03]  /*0f60*/  IADD3 R12, PT, PT, R7, -0x1, RZ ;  /* 0xffffffff070c7810 */ /* 0x000fc60007ffe0ff */
[----:B------:R-:W-:Y:S01]  /*0f70*/  VIADD R11, R6, 0xffffffff ;  /* 0xffffffff060b7836 */ /* 0x000fe20000000000 */
[----:B------:R-:W-:-:S04]  /*0f80*/  ISETP.GT.U32.AND P0, PT, R12, 0xfd, PT ;  /* 0x000000fd0c00780c */ /* 0x000fc80003f04070 */
[----:B------:R-:W-:-:S13]  /*0f90*/  ISETP.GT.U32.OR P0, PT, R11, 0xfd, P0 ;  /* 0x000000fd0b00780c */ /* 0x000fda0000704470 */
[----:B------:R-:W-:Y:S01]  /*0fa0*/  @!P0 IMAD.MOV.U32 R10, RZ, RZ, RZ ;  /* 0x000000ffff0a8224 */ /* 0x000fe200078e00ff */
[----:B------:R-:W-:Y:S06]  /*0fb0*/  @!P0 BRA `(.L_x_37) ;  /* 0x00000000005c8947 */ /* 0x000fec0003800000 */
[----:B------:R-:W-:Y:S02]  /*0fc0*/  FSETP.GTU.FTZ.AND P0, PT, |R0|, +INF , PT ;  /* 0x7f8000000000780b */ /* 0x000fe40003f1c200 */
[----:B------:R-:W-:-:S04]  /*0fd0*/  FSETP.GTU.FTZ.AND P1, PT, |R3|, +INF , PT ;  /* 0x7f8000000300780b */ /* 0x000fc80003f3c200 */
[----:B------:R-:W-:-:S13]  /*0fe0*/  PLOP3.LUT P0, PT, P0, P1, PT, 0xf8, 0x8f ;  /* 0x00000000008f781c */ /* 0x000fda0000703f70 */
[----:B------:R-:W-:Y:S05]  /*0ff0*/  @P0 BRA `(.L_x_38) ;  /* 0x0000000400440947 */ /* 0x000fea0003800000 */
[----:B------:R-:W-:-:S13]  /*1000*/  LOP3.LUT P0, RZ, R9, 0x7fffffff, R8, 0xc8, !PT ;  /* 0x7fffffff09ff7812 */ /* 0x000fda000780c808 */
[----:B------:R-:W-:Y:S05]  /*1010*/  @!P0 BRA `(.L_x_39) ;  /* 0x0000000400348947 */ /* 0x000fea0003800000 */
[C---:B------:R-:W-:Y:S02]  /*1020*/  FSETP.NEU.FTZ.AND P2, PT, |R0|.reuse, +INF , PT ;  /* 0x7f8000000000780b */ /* 0x040fe40003f5d200 */
[----:B------:R-:W-:Y:S02]  /*1030*/  FSETP.NEU.FTZ.AND P1, PT, |R3|, +INF , PT ;  /* 0x7f8000000300780b */ /* 0x000fe40003f3d200 */
[----:B------:R-:W-:-:S11]  /*1040*/  FSETP.NEU.FTZ.AND P0, PT, |R0|, +INF , PT ;  /* 0x7f8000000000780b */ /* 0x000fd60003f1d200 */
[----:B------:R-:W-:Y:S05]  /*1050*/  @!P1 BRA !P2, `(.L_x_39) ;  /* 0x0000000400249947 */ /* 0x000fea0005000000 */
[----:B------:R-:W-:-:S04]  /*1060*/  LOP3.LUT P2, RZ, R8, 0x7fffffff, RZ, 0xc0, !PT ;  /* 0x7fffffff08ff7812 */ /* 0x000fc8000784c0ff */
[----:B------:R-:W-:-:S13]  /*1070*/  PLOP3.LUT P1, PT, P1, P2, PT, 0x2f, 0xf2 ;  /* 0x0000000000f2781c */ /* 0x000fda0000f24577 */
[----:B------:R-:W-:Y:S05]  /*1080*/  @P1 BRA `(.L_x_40) ;  /* 0x0000000400101947 */ /* 0x000fea0003800000 */
[----:B------:R-:W-:-:S04]  /*1090*/  LOP3.LUT P1, RZ, R9, 0x7fffffff, RZ, 0xc0, !PT ;  /* 0x7fffffff09ff7812 */ /* 0x000fc8000782c0ff */
[----:B------:R-:W-:-:S13]  /*10a0*/  PLOP3.LUT P0, PT, P0, P1, PT, 0x2f, 0xf2 ;  /* 0x0000000000f2781c */ /* 0x000fda0000702577 */
[----:B------:R-:W-:Y:S05]  /*10b0*/  @P0 BRA `(.L_x_41) ;  /* 0x0000000000f80947 */ /* 0x000fea0003800000 */
[----:B------:R-:W-:Y:S02]  /*10c0*/  ISETP.GE.AND P0, PT, R11, RZ, PT ;  /* 0x000000ff0b00720c */ /* 0x000fe40003f06270 */
[----:B------:R-:W-:-:S11]  /*10d0*/  ISETP.GE.AND P1, PT, R12, RZ, PT ;  /* 0x000000ff0c00720c */ /* 0x000fd60003f26270 */
[----:B------:R-:W-:Y:S02]  /*10e0*/  @P0 IMAD.MOV.U32 R10, RZ, RZ, RZ ;  /* 0x000000ffff0a0224 */ /* 0x000fe400078e00ff */
[----:B------:R-:W-:Y:S01]  /*10f0*/  @!P0 FFMA R8, R0, 1.84467440737095516160e+19, RZ ;  /* 0x5f80000000088823 */ /* 0x000fe200000000ff */
[----:B------:R-:W-:Y:S02]  /*1100*/  @!P0 IMAD.MOV.U32 R10, RZ, RZ, -0x40 ;  /* 0xffffffc0ff0a8424 */ /* 0x000fe400078e00ff */
[----:B------:R-:W-:-:S03]  /*1110*/  @!P1 FFMA R9, R3, 1.84467440737095516160e+19, RZ ;  /* 0x5f80000003099823 */ /* 0x000fc600000000ff */
[----:B------:R-:W-:-:S07]  /*1120*/  @!P1 IADD3 R10, PT, PT, R10, 0x40, RZ ;  /* 0x000000400a0a9810 */ /* 0x000fce0007ffe0ff */
.L_x_37:
[----:B------:R-:W-:Y:S01]  /*1130*/  LEA R0, R7, 0xc0800000, 0x17 ;  /* 0xc080000007007811 */ /* 0x000fe200078eb8ff */
[----:B------:R-:W-:-:S04]  /*1140*/  VIADD R6, R6, 0xffffff81 ;  /* 0xffffff8106067836 */ /* 0x000fc80000000000 */
[----:B------:R-:W-:Y:S01]  /*1150*/  IMAD.IADD R9, R9, 0x1, -R0 ;  /* 0x0000000109097824 */ /* 0x000fe200078e0a00 */
[C---:B------:R-:W-:Y:S01]  /*1160*/  IADD3 R7, PT, PT, R6.reuse, 0x7f, -R7 ;  /* 0x0000007f06077810 */ /* 0x040fe20007ffe807 */
[----:B------:R-:W-:Y:S02]  /*1170*/  IMAD R0, R6, -0x800000, R8 ;  /* 0xff80000006007824 */ /* 0x000fe400078e0208 */
[----:B------:R-:W0:Y:S01]  /*1180*/  MUFU.RCP R3, R9 ;  /* 0x0000000900037308 */ /* 0x000e220000001000 */
[----:B------:R-:W-:Y:S01]  /*1190*/  FADD.FTZ R11, -R9, -RZ ;  /* 0x800000ff090b7221 */ /* 0x000fe20000010100 */
[----:B------:R-:W-:-:S03]  /*11a0*/  IMAD.IADD R7, R7, 0x1, R10 ;  /* 0x0000000107077824 */ /* 0x000fc600078e020a */
[----:B0-----:R-:W-:-:S04]  /*11b0*/  FFMA R12, R3, R11, 1 ;  /* 0x3f800000030c7423 */ /* 0x001fc8000000000b */
[----:B------:R-:W-:-:S04]  /*11c0*/  FFMA R12, R3, R12, R3 ;  /* 0x0000000c030c7223 */ /* 0x000fc80000000003 */
[----:B------:R-:W-:-:S04]  /*11d0*/  FFMA R3, R0, R12, RZ ;  /* 0x0000000c00037223 */ /* 0x000fc800000000ff */
[----:B------:R-:W-:-:S04]  /*11e0*/  FFMA R8, R11, R3, R0 ;  /* 0x000000030b087223 */ /* 0x000fc80000000000 */
[----:B------:R-:W-:-:S04]  /*11f0*/  FFMA R13, R12, R8, R3 ;  /* 0x000000080c0d7223 */ /* 0x000fc80000000003 */
[----:B------:R-:W-:-:S04]  /*1200*/  FFMA R8, R11, R13, R0 ;  /* 0x0000000d0b087223 */ /* 0x000fc80000000000 */
[----:B------:R-:W-:-:S05]  /*1210*/  FFMA R0, R12, R8, R13 ;  /* 0x000000080c007223 */ /* 0x000fca000000000d */
[----:B------:R-:W-:-:S04]  /*1220*/  SHF.R.U32.HI R3, RZ, 0x17, R0 ;  /* 0x00000017ff037819 */ /* 0x000fc80000011600 */
[----:B------:R-:W-:-:S05]  /*1230*/  LOP3.LUT R3, R3, 0xff, RZ, 0xc0, !PT ;  /* 0x000000ff03037812 */ /* 0x000fca00078ec0ff */
[----:B------:R-:W-:-:S04]  /*1240*/  IMAD.IADD R9, R3, 0x1, R7 ;  /* 0x0000000103097824 */ /* 0x000fc800078e0207 */
[----:B------:R-:W-:-:S05]  /*1250*/  VIADD R3, R9, 0xffffffff ;  /* 0xffffffff09037836 */ /* 0x000fca0000000000 */
[----:B------:R-:W-:-:S13]  /*1260*/  ISETP.GE.U32.AND P0, PT, R3, 0xfe, PT ;  /* 0x000000fe0300780c */ /* 0x000fda0003f06070 */
[----:B------:R-:W-:Y:S05]  /*1270*/  @!P0 BRA `(.L_x_42) ;  /* 0x0000000000808947 */ /* 0x000fea0003800000 */
[----:B------:R-:W-:-:S13]  /*1280*/  ISETP.GT.AND P0, PT, R9, 0xfe, PT ;  /* 0x000000fe0900780c */ /* 0x000fda0003f04270 */
[----:B------:R-:W-:Y:S05]  /*1290*/  @P0 BRA `(.L_x_43) ;  /* 0x00000000006c0947 */ /* 0x000fea0003800000 */
[----:B------:R-:W-:-:S13]  /*12a0*/  ISETP.GE.AND P0, PT, R9, 0x1, PT ;  /* 0x000000010900780c */ /* 0x000fda0003f06270 */
[----:B------:R-:W-:Y:S05]  /*12b0*/  @P0 BRA `(.L_x_44) ;  /* 0x0000000000980947 */ /* 0x000fea0003800000 */
[----:B------:R-:W-:Y:S02]  /*12c0*/  ISETP.GE.AND P0, PT, R9, -0x18, PT ;  /* 0xffffffe80900780c */ /* 0x000fe40003f06270 */
[----:B------:R-:W-:-:S11]  /*12d0*/  LOP3.LUT R0, R0, 0x80000000, RZ, 0xc0, !PT ;  /* 0x8000000000007812 */ /* 0x000fd600078ec0ff */
[----:B------:R-:W-:Y:S05]  /*12e0*/  @!P0 BRA `(.L_x_44) ;  /* 0x00000000008c8947 */ /* 0x000fea0003800000 */
[CCC-:B------:R-:W-:Y:S01]  /*12f0*/  FFMA.RZ R3, R12.reuse, R8.reuse, R13.reuse ;  /* 0x000000080c037223 */ /* 0x1c0fe2000000c00d */
[CCC-:B------:R-:W-:Y:S01]  /*1300*/  FFMA.RM R6, R12.reuse, R8.reuse, R13.reuse ;  /* 0x000000080c067223 */ /* 0x1c0fe2000000400d */
[C---:B------:R-:W-:Y:S02]  /*1310*/  ISETP.NE.AND P2, PT, R9.reuse, RZ, PT ;  /* 0x000000ff0900720c */ /* 0x040fe40003f45270 */
[----:B------:R-:W-:Y:S02]  /*1320*/  ISETP.NE.AND P1, PT, R9, RZ, PT ;  /* 0x000000ff0900720c */ /* 0x000fe40003f25270 */
[----:B------:R-:W-:Y:S01]  /*1330*/  LOP3.LUT R7, R3, 0x7fffff, RZ, 0xc0, !PT ;  /* 0x007fffff03077812 */ /* 0x000fe200078ec0ff */
[----:B------:R-:W-:Y:S01]  /*1340*/  FFMA.RP R3, R12, R8, R13 ;  /* 0x000000080c037223 */ /* 0x000fe2000000800d */
[----:B------:R-:W-:Y:S01]  /*1350*/  IADD3 R8, PT, PT, R9, 0x20, RZ ;  /* 0x0000002009087810 */ /* 0x000fe20007ffe0ff */
[----:B------:R-:W-:Y:S01]  /*1360*/  IMAD.MOV R9, RZ, RZ, -R9 ;  /* 0x000000ffff097224 */ /* 0x000fe200078e0a09 */
[----:B------:R-:W-:-:S02]  /*1370*/  LOP3.LUT R7, R7, 0x800000, RZ, 0xfc, !PT ;  /* 0x0080000007077812 */ /* 0x000fc400078efcff */
[----:B------:R-:W-:Y:S02]  /*1380*/  FSETP.NEU.FTZ.AND P0, PT, R3, R6, PT ;  /* 0x000000060300720b */ /* 0x000fe40003f1d000 */
[----:B------:R-:W-:Y:S02]  /*1390*/  SHF.L.U32 R8, R7, R8, RZ ;  /* 0x0000000807087219 */ /* 0x000fe400000006ff */
[----:B------:R-:W-:Y:S02]  /*13a0*/  SEL R6, R9, RZ, P2 ;  /* 0x000000ff09067207 */ /* 0x000fe40001000000 */
[----:B------:R-:W-:Y:S02]  /*13b0*/  ISETP.NE.AND P1, PT, R8, RZ, P1 ;  /* 0x000000ff0800720c */ /* 0x000fe40000f25270 */
[----:B------:R-:W-:Y:S02]  /*13c0*/  SHF.R.U32.HI R6, RZ, R6, R7 ;  /* 0x00000006ff067219 */ /* 0x000fe40000011607 */
[----:B------:R-:W-:-:S02]  /*13d0*/  PLOP3.LUT P0, PT, P0, P1, PT, 0xf8, 0x8f ;  /* 0x00000000008f781c */ /* 0x000fc40000703f70 */
[----:B------:R-:W-:Y:S02]  /*13e0*/  SHF.R.U32.HI R8, RZ, 0x1, R6 ;  /* 0x00000001ff087819 */ /* 0x000fe40000011606 */
[----:B------:R-:W-:-:S04]  /*13f0*/  SEL R3, RZ, 0x1, !P0 ;  /* 0x00000001ff037807 */ /* 0x000fc80004000000 */
[----:B------:R-:W-:-:S04]  /*1400*/  LOP3.LUT R3, R3, 0x1, R8, 0xf8, !PT ;  /* 0x0000000103037812 */ /* 0x000fc800078ef808 */
[----:B------:R-:W-:-:S05]  /*1410*/  LOP3.LUT R3, R3, R6, RZ, 0xc0, !PT ;  /* 0x0000000603037212 */ /* 0x000fca00078ec0ff */
[----:B------:R-:W-:-:S05]  /*1420*/  IMAD.IADD R3, R8, 0x1, R3 ;  /* 0x0000000108037824 */ /* 0x000fca00078e0203 */
[----:B------:R-:W-:Y:S01]  /*1430*/  LOP3.LUT R0, R3, R0, RZ, 0xfc, !PT ;  /* 0x0000000003007212 */ /* 0x000fe200078efcff */
[----:B------:R-:W-:Y:S06]  /*1440*/  BRA `(.L_x_44) ;  /* 0x0000000000347947 */ /* 0x000fec0003800000 */
.L_x_43:
[----:B------:R-:W-:-:S04]  /*1450*/  LOP3.LUT R0, R0, 0x80000000, RZ, 0xc0, !PT ;  /* 0x8000000000007812 */ /* 0x000fc800078ec0ff */
[----:B------:R-:W-:Y:S01]  /*1460*/  LOP3.LUT R0, R0, 0x7f800000, RZ, 0xfc, !PT ;  /* 0x7f80000000007812 */ /* 0x000fe200078efcff */
[----:B------:R-:W-:Y:S06]  /*1470*/  BRA `(.L_x_44) ;  /* 0x0000000000287947 */ /* 0x000fec0003800000 */
.L_x_42:
[----:B------:R-:W-:Y:S01]  /*1480*/  IMAD R0, R7, 0x800000, R0 ;  /* 0x0080000007007824 */ /* 0x000fe200078e0200 */
[----:B------:R-:W-:Y:S06]  /*1490*/  BRA `(.L_x_44) ;  /* 0x0000000000207947 */ /* 0x000fec0003800000 */
.L_x_41:
[----:B------:R-:W-:-:S04]  /*14a0*/  LOP3.LUT R0, R9, 0x80000000, R8, 0x48, !PT ;  /* 0x8000000009007812 */ /* 0x000fc800078e4808 */
[----:B------:R-:W-:Y:S01]  /*14b0*/  LOP3.LUT R0, R0, 0x7f800000, RZ, 0xfc, !PT ;  /* 0x7f80000000007812 */ /* 0x000fe200078efcff */
[----:B------:R-:W-:Y:S06]  /*14c0*/  BRA `(.L_x_44) ;  /* 0x0000000000147947 */ /* 0x000fec0003800000 */
.L_x_40:
[----:B------:R-:W-:Y:S01]  /*14d0*/  LOP3.LUT R0, R9, 0x80000000, R8, 0x48, !PT ;  /* 0x8000000009007812 */ /* 0x000fe200078e4808 */
[----:B------:R-:W-:Y:S06]  /*14e0*/  BRA `(.L_x_44) ;  /* 0x00000000000c7947 */ /* 0x000fec0003800000 */
.L_x_39:
[----:B------:R-:W0:Y:S01]  /*14f0*/  MUFU.RSQ R0, -QNAN ;  /* 0xffc0000000007908 */ /* 0x000e220000001400 */
[----:B------:R-:W-:Y:S05]  /*1500*/  BRA `(.L_x_44) ;  /* 0x0000000000047947 */ /* 0x000fea0003800000 */
.L_x_38:
[----:B------:R-:W-:-:S07]  /*1510*/  FADD.FTZ R0, R0, R3 ;  /* 0x0000000300007221 */ /* 0x000fce0000010000 */
.L_x_44:
[----:B------:R-:W-:-:S04]  /*1520*/  IMAD.MOV.U32 R3, RZ, RZ, 0x0 ;  /* 0x00000000ff037424 */ /* 0x000fc800078e00ff */
[----:B0-----:R-:W-:Y:S05]  /*1530*/  RET.REL.NODEC R2 `(_Z12_k_histogramP8PPMPixelPfi) ;  /* 0xffffffe802b07950 */ /* 0x001fea0003c3ffff */
.L_x_45:
[----:B------:R-:W-:-:S00]  /*1540*/  BRA `(.L_x_45) ;  /* 0xfffffffc00fc7947 */ /* 0x000fc0000383ffff */
[----:B------:R-:W-:-:S00]  /*1550*/  NOP ;  /* 0x0000000000007918 */ /* 0x000fc00000000000 */
        /* <DEDUP_REMOVED lines=10> */
.L_x_46:


//--------------------- .nv.shared.reserved.0     --------------------------
	.section	.nv.shared.reserved.0,"aw",@nobits
	.weak		__nv_reservedSMEM_offset_0_alias
	.size		__nv_reservedSMEM_offset_0_alias, 0, 64
	.other		__nv_reservedSMEM_offset_0_alias,@"STO_CUDA_RESERVED_SHARED STV_DEFAULT"
__nv_reservedSMEM_offset_0_alias:
	.zero		0
	.zero		64


//--------------------- .nv.constant0._Z12_k_histogramP8PPMPixelPfi --------------------------
	.section	.nv.constant0._Z12_k_histogramP8PPMPixelPfi,"a",@progbits
	.sectionflags	@""
	.align	4
.nv.constant0._Z12_k_histogramP8PPMPixelPfi:
	.zero		916


//--------------------- SYMBOLS --------------------------

	.type		.nv.reservedSmem.offset0,@object
	.size		.nv.reservedSmem.offset0,0x4
